	.headerflags	@"EF_CUDA_TEXMODE_UNIFIED EF_CUDA_64BIT_ADDRESS EF_CUDA_ACCELERATORS EF_CUDA_SM90 EF_CUDA_VIRTUAL_SM(EF_CUDA_SM90)"
	.elftype	@"ET_EXEC"


//--------------------- .nv.info                  --------------------------
	.section	.nv.info,"",@"SHT_CUDA_INFO"
	.align	4


	//----- nvinfo : EIATTR_REGCOUNT
	.align		4
        /*0000*/ 	.byte	0x04, 0x2f
        /*0002*/ 	.short	(.L_1 - .L_0)
	.align		4
.L_0:
        /*0004*/ 	.word	index@(triton_poi_fused_add_avg_pool2d_convolution_div_leaky_relu_16)
        /*0008*/ 	.word	0x00000016


	//----- nvinfo : EIATTR_MIN_STACK_SIZE
	.align		4
.L_1:
        /*000c*/ 	.byte	0x04, 0x12
        /*000e*/ 	.short	(.L_3 - .L_2)
	.align		4
.L_2:
        /*0010*/ 	.word	index@(triton_poi_fused_add_avg_pool2d_convolution_div_leaky_relu_16)
        /*0014*/ 	.word	0x00000000


	//----- nvinfo : EIATTR_FRAME_SIZE
	.align		4
.L_3:
        /*0018*/ 	.byte	0x04, 0x11
        /*001a*/ 	.short	(.L_5 - .L_4)
	.align		4
.L_4:
        /*001c*/ 	.word	index@(triton_poi_fused_add_avg_pool2d_convolution_div_leaky_relu_16)
        /*0020*/ 	.word	0x00000000


	//----- nvinfo : EIATTR_MIN_STACK_SIZE
	.align		4
.L_5:
        /*0024*/ 	.byte	0x04, 0x12
        /*0026*/ 	.short	(.L_7 - .L_6)
	.align		4
.L_6:
        /*0028*/ 	.word	index@(triton_poi_fused_add_avg_pool2d_convolution_div_leaky_relu_16)
        /*002c*/ 	.word	0x00000000
.L_7:


//--------------------- .nv.info.triton_poi_fused_add_avg_pool2d_convolution_div_leaky_relu_16 --------------------------
	.section	.nv.info.triton_poi_fused_add_avg_pool2d_convolution_div_leaky_relu_16,"",@"SHT_CUDA_INFO"
	.sectionflags	@""
	.align	4


	//----- nvinfo : EIATTR_CUDA_API_VERSION
	.align		4
        /*0000*/ 	.byte	0x04, 0x37
        /*0002*/ 	.short	(.L_9 - .L_8)
.L_8:
        /*0004*/ 	.word	0x0000007c


	//----- nvinfo : EIATTR_KPARAM_INFO
	.align		4
.L_9:
        /*0008*/ 	.byte	0x04, 0x17
        /*000a*/ 	.short	(.L_11 - .L_10)
.L_10:
        /*000c*/ 	.word	0x00000000
        /*0010*/ 	.short	0x0005
        /*0012*/ 	.short	0x0028
        /*0014*/ 	.byte	0x00, 0xf0, 0x11, 0x00


	//----- nvinfo : EIATTR_KPARAM_INFO
	.align		4
.L_11:
        /*0018*/ 	.byte	0x04, 0x17
        /*001a*/ 	.short	(.L_13 - .L_12)
.L_12:
        /*001c*/ 	.word	0x00000000
        /*0020*/ 	.short	0x0004
        /*0022*/ 	.short	0x0020
        /*0024*/ 	.byte	0x00, 0xf4, 0x21, 0x00


	//----- nvinfo : EIATTR_KPARAM_INFO
	.align		4
.L_13:
        /*0028*/ 	.byte	0x04, 0x17
        /*002a*/ 	.short	(.L_15 - .L_14)
.L_14:
        /*002c*/ 	.word	0x00000000
        /*0030*/ 	.short	0x0003
        /*0032*/ 	.short	0x0018
        /*0034*/ 	.byte	0x00, 0xf4, 0x21, 0x00


	//----- nvinfo : EIATTR_KPARAM_INFO
	.align		4
.L_15:
        /*0038*/ 	.byte	0x04, 0x17
        /*003a*/ 	.short	(.L_17 - .L_16)
.L_16:
        /*003c*/ 	.word	0x00000000
        /*0040*/ 	.short	0x0002
        /*0042*/ 	.short	0x0010
        /*0044*/ 	.byte	0x00, 0xf4, 0x21, 0x00


	//----- nvinfo : EIATTR_KPARAM_INFO
	.align		4
.L_17:
        /*0048*/ 	.byte	0x04, 0x17
        /*004a*/ 	.short	(.L_19 - .L_18)
.L_18:
        /*004c*/ 	.word	0x00000000
        /*0050*/ 	.short	0x0001
        /*0052*/ 	.short	0x0008
        /*0054*/ 	.byte	0x00, 0xf4, 0x21, 0x00


	//----- nvinfo : EIATTR_KPARAM_INFO
	.align		4
.L_19:
        /*0058*/ 	.byte	0x04, 0x17
        /*005a*/ 	.short	(.L_21 - .L_20)
.L_20:
        /*005c*/ 	.word	0x00000000
        /*0060*/ 	.short	0x0000
        /*0062*/ 	.short	0x0000
        /*0064*/ 	.byte	0x00, 0xf4, 0x21, 0x00


	//----- nvinfo : EIATTR_SPARSE_MMA_MASK
	.align		4
.L_21:
        /*0068*/ 	.byte	0x03, 0x50
        /*006a*/ 	.short	0x0000


	//----- nvinfo : EIATTR_MAXREG_COUNT
	.align		4
        /*006c*/ 	.byte	0x03, 0x1b
        /*006e*/ 	.short	0x00ff


	//----- nvinfo : EIATTR_EXIT_INSTR_OFFSETS
	.align		4
        /*0070*/ 	.byte	0x04, 0x1c
        /*0072*/ 	.short	(.L_23 - .L_22)


	//   ....[0]....
.L_22:
        /*0074*/ 	.word	0x00000450


	//----- nvinfo : EIATTR_REQNTID
	.align		4
.L_23:
        /*0078*/ 	.byte	0x04, 0x10
        /*007a*/ 	.short	(.L_25 - .L_24)
.L_24:
        /*007c*/ 	.word	0x00000100
        /*0080*/ 	.word	0x00000001
        /*0084*/ 	.word	0x00000001


	//----- nvinfo : EIATTR_CBANK_PARAM_SIZE
	.align		4
.L_25:
        /*0088*/ 	.byte	0x03, 0x19
        /*008a*/ 	.short	0x002c


	//----- nvinfo : EIATTR_PARAM_CBANK
	.align		4
        /*008c*/ 	.byte	0x04, 0x0a
        /*008e*/ 	.short	(.L_27 - .L_26)
	.align		4
.L_26:
        /*0090*/ 	.word	index@(.nv.constant0.triton_poi_fused_add_avg_pool2d_convolution_div_leaky_relu_16)
        /*0094*/ 	.short	0x0210
        /*0096*/ 	.short	0x002c


	//----- nvinfo : EIATTR_SW_WAR
	.align		4
.L_27:
        /*0098*/ 	.byte	0x04, 0x36
        /*009a*/ 	.short	(.L_29 - .L_28)
.L_28:
        /*009c*/ 	.word	0x00000008
.L_29:


//--------------------- .nv.callgraph             --------------------------
	.section	.nv.callgraph,"",@"SHT_CUDA_CALLGRAPH"
	.align	4
	.sectionentsize	8
	.align		4
        /*0000*/ 	.word	0x00000000
	.align		4
        /*0004*/ 	.word	0xffffffff
	.align		4
        /*0008*/ 	.word	0x00000000
	.align		4
        /*000c*/ 	.word	0xfffffffe
	.align		4
        /*0010*/ 	.word	0x00000000
	.align		4
        /*0014*/ 	.word	0xfffffffd
	.align		4
        /*0018*/ 	.word	0x00000000
	.align		4
        /*001c*/ 	.word	0xfffffffc


//--------------------- .text.triton_poi_fused_add_avg_pool2d_convolution_div_leaky_relu_16 --------------------------
	.section	.text.triton_poi_fused_add_avg_pool2d_convolution_div_leaky_relu_16,"ax",@progbits
	.align	128
        .global         triton_poi_fused_add_avg_pool2d_convolution_div_leaky_relu_16
        .type           triton_poi_fused_add_avg_pool2d_convolution_div_leaky_relu_16,@function
        .size           triton_poi_fused_add_avg_pool2d_convolution_div_leaky_relu_16,(.L_x_1 - triton_poi_fused_add_avg_pool2d_convolution_div_leaky_relu_16)
        .other          triton_poi_fused_add_avg_pool2d_convolution_div_leaky_relu_16,@"STO_CUDA_ENTRY STV_DEFAULT"
triton_poi_fused_add_avg_pool2d_convolution_div_leaky_relu_16:
.text.triton_poi_fused_add_avg_pool2d_convolution_div_leaky_relu_16:
[----:B------:R-:W-:Y:S01]  /*0000*/  LDC R1, c[0x0][0x28] ;  /* 0x00000a00ff017b82 */ /* 0x000fe20000000800 */
[----:B------:R-:W1:Y:S07]  /*0010*/  S2R R0, SR_TID.X ;  /* 0x0000000000007919 */ /* 0x000e6e0000002100 */
[----:B------:R-:W2:Y:S01]  /*0020*/  LDC.64 R8, c[0x0][0x210] ;  /* 0x00008400ff087b82 */ /* 0x000ea20000000a00 */
[----:B------:R-:W-:Y:S01]  /*0030*/  ULDC.64 UR4, c[0x0][0x208] ;  /* 0x0000820000047ab9 */ /* 0x000fe20000000a00 */
[----:B------:R-:W-:Y:S01]  /*0040*/  ULDC.64 UR6, c[0x0][0x228] ;  /* 0x00008a0000067ab9 */ /* 0x000fe20000000a00 */
[----:B------:R-:W3:Y:S01]  /*0050*/  S2R R5, SR_CTAID.X ;  /* 0x0000000000057919 */ /* 0x000ee20000002500 */
[----:B-1----:R-:W-:-:S04]  /*0060*/  SHF.L.U32 R0, R0, 0x1, RZ ;  /* 0x0000000100007819 */ /* 0x002fc800000006ff */
[----:B------:R-:W-:-:S05]  /*0070*/  LOP3.LUT R0, R0, 0x1fe, RZ, 0xc0, !PT ;  /* 0x000001fe00007812 */ /* 0x000fca00078ec0ff */
[----:B---3--:R-:W-:Y:S01]  /*0080*/  IMAD R0, R5, 0x200, R0 ;  /* 0x0000020005007824 */ /* 0x008fe200078e0200 */
[----:B------:R-:W-:-:S04]  /*0090*/  SHF.R.S32.HI R5, RZ, 0x16, R5 ;  /* 0x00000016ff057819 */ /* 0x000fc80000011405 */
[----:B------:R-:W-:Y:S02]  /*00a0*/  SHF.R.S32.HI R3, RZ, 0x1f, R0 ;  /* 0x0000001fff037819 */ /* 0x000fe40000011400 */
[----:B------:R-:W-:Y:S02]  /*00b0*/  SGXT R5, R5, 0x1 ;  /* 0x000000010505781a */ /* 0x000fe40000000200 */
[-C--:B------:R-:W-:Y:S02]  /*00c0*/  LEA.HI R3, R3, R0.reuse, RZ, 0x8 ;  /* 0x0000000003037211 */ /* 0x080fe400078f40ff */
[----:B------:R-:W-:Y:S02]  /*00d0*/  LEA.HI R7, R5, R0, RZ, 0xe ;  /* 0x0000000005077211 */ /* 0x000fe400078f70ff */
[----:B------:R-:W-:Y:S01]  /*00e0*/  SHF.R.S32.HI R2, RZ, 0x8, R3 ;  /* 0x00000008ff027819 */ /* 0x000fe20000011403 */
[----:B------:R-:W1:Y:S01]  /*00f0*/  LDC.64 R4, c[0x0][0x218] ;  /* 0x00008600ff047b82 */ /* 0x000e620000000a00 */
[----:B------:R-:W-:-:S02]  /*0100*/  SHF.L.U32 R7, R7, 0x2, RZ ;  /* 0x0000000207077819 */ /* 0x000fc400000006ff */
[----:B------:R-:W-:Y:S02]  /*0110*/  LOP3.LUT R11, R3, 0xffffff00, RZ, 0xc0, !PT ;  /* 0xffffff00030b7812 */ /* 0x000fe400078ec0ff */
[----:B------:R-:W-:Y:S02]  /*0120*/  LEA.HI R6, R2, R2, RZ, 0x6 ;  /* 0x0000000202067211 */ /* 0x000fe400078f30ff */
[----:B------:R-:W-:Y:S01]  /*0130*/  LOP3.LUT R10, R7, 0xffff0000, RZ, 0xc0, !PT ;  /* 0xffff0000070a7812 */ /* 0x000fe200078ec0ff */
[----:B------:R-:W-:Y:S01]  /*0140*/  IMAD.IADD R11, R0, 0x1, -R11 ;  /* 0x00000001000b7824 */ /* 0x000fe200078e0a0b */
[----:B------:R-:W-:Y:S02]  /*0150*/  LOP3.LUT R3, R6, 0x7fffc0, RZ, 0xc0, !PT ;  /* 0x007fffc006037812 */ /* 0x000fe400078ec0ff */
[----:B------:R-:W3:Y:S01]  /*0160*/  LDC.64 R6, c[0x0][0x220] ;  /* 0x00008800ff067b82 */ /* 0x000ee20000000a00 */
[----:B------:R-:W-:Y:S01]  /*0170*/  IMAD.IADD R10, R11, 0x1, R10 ;  /* 0x000000010b0a7824 */ /* 0x000fe200078e020a */
[----:B------:R-:W-:-:S04]  /*0180*/  IADD3 R3, R2, -R3, RZ ;  /* 0x8000000302037210 */ /* 0x000fc80007ffe0ff */
[----:B------:R-:W-:-:S04]  /*0190*/  LEA R15, R3, R10, 0x9 ;  /* 0x0000000a030f7211 */ /* 0x000fc800078e48ff */
[----:B------:R-:W-:Y:S01]  /*01a0*/  IADD3 R13, R15, 0x100, RZ ;  /* 0x000001000f0d7810 */ /* 0x000fe20007ffe0ff */
[C---:B------:R-:W-:Y:S01]  /*01b0*/  VIADD R17, R15.reuse, 0x8000 ;  /* 0x000080000f117836 */ /* 0x040fe20000000000 */
[----:B------:R-:W-:Y:S01]  /*01c0*/  IADD3 R19, R15, 0x8100, RZ ;  /* 0x000081000f137810 */ /* 0x000fe20007ffe0ff */
[----:B-1----:R-:W-:-:S04]  /*01d0*/  IMAD.WIDE R2, R15, 0x4, R4 ;  /* 0x000000040f027825 */ /* 0x002fc800078e0204 */
[--C-:B------:R-:W-:Y:S02]  /*01e0*/  IMAD.WIDE R12, R13, 0x4, R4.reuse ;  /* 0x000000040d0c7825 */ /* 0x100fe400078e0204 */
[----:B------:R-:W4:Y:S02]  /*01f0*/  LDG.E.64 R2, desc[UR4][R2.64] ;  /* 0x0000000402027981 */ /* 0x000f24000c1e1b00 */
[--C-:B------:R-:W-:Y:S02]  /*0200*/  IMAD.WIDE R14, R17, 0x4, R4.reuse ;  /* 0x00000004110e7825 */ /* 0x100fe400078e0204 */
[----:B------:R-:W4:Y:S02]  /*0210*/  LDG.E.64 R12, desc[UR4][R12.64] ;  /* 0x000000040c0c7981 */ /* 0x000f24000c1e1b00 */
[----:B------:R-:W-:Y:S02]  /*0220*/  IMAD.WIDE R16, R19, 0x4, R4 ;  /* 0x0000000413107825 */ /* 0x000fe400078e0204 */
[----:B------:R-:W5:Y:S02]  /*0230*/  LDG.E.64 R4, desc[UR4][R14.64] ;  /* 0x000000040e047981 */ /* 0x000f64000c1e1b00 */
[----:B---3--:R-:W-:-:S02]  /*0240*/  IMAD.WIDE R10, R11, 0x4, R6 ;  /* 0x000000040b0a7825 */ /* 0x008fc400078e0206 */
[----:B------:R-:W3:Y:S02]  /*0250*/  LDG.E.64 R16, desc[UR4][R16.64] ;  /* 0x0000000410107981 */ /* 0x000ee4000c1e1b00 */
[----:B--2---:R-:W-:Y:S02]  /*0260*/  IMAD.WIDE R8, R0, 0x4, R8 ;  /* 0x0000000400087825 */ /* 0x004fe400078e0208 */
[----:B------:R-:W2:Y:S04]  /*0270*/  LDG.E.EL.64 R10, desc[UR4][R10.64] ;  /* 0x000000040a0a7981 */ /* 0x000ea8000c2e1b00 */
[----:B------:R-:W2:Y:S01]  /*0280*/  LDG.E.64 R6, desc[UR4][R8.64] ;  /* 0x0000000408067981 */ /* 0x000ea2000c1e1b00 */
[----:B----4-:R-:W-:Y:S01]  /*0290*/  FADD R18, R3, R13 ;  /* 0x0000000d03127221 */ /* 0x010fe20000000000 */
[----:B------:R-:W-:-:S02]  /*02a0*/  FADD R19, R2, R12 ;  /* 0x0000000c02137221 */ /* 0x000fc40000000000 */
[----:B------:R-:W1:Y:S01]  /*02b0*/  LDC.64 R2, c[0x0][0x230] ;  /* 0x00008c00ff027b82 */ /* 0x000e620000000a00 */
[----:B-----5:R-:W-:Y:S01]  /*02c0*/  FADD R18, R5, R18 ;  /* 0x0000001205127221 */ /* 0x020fe20000000000 */
[----:B------:R-:W-:-:S03]  /*02d0*/  FADD R19, R4, R19 ;  /* 0x0000001304137221 */ /* 0x000fc60000000000 */
[----:B---3--:R-:W-:Y:S01]  /*02e0*/  FADD R18, R17, R18 ;  /* 0x0000001211127221 */ /* 0x008fe20000000000 */
[----:B------:R-:W-:Y:S01]  /*02f0*/  FADD R19, R16, R19 ;  /* 0x0000001310137221 */ /* 0x000fe20000000000 */
[----:B--2---:R-:W-:Y:S01]  /*0300*/  FADD R6, R6, R10 ;  /* 0x0000000a06067221 */ /* 0x004fe20000000000 */
[----:B------:R-:W-:-:S03]  /*0310*/  FADD R7, R7, R11 ;  /* 0x0000000b07077221 */ /* 0x000fc60000000000 */
[----:B------:R-:W-:Y:S01]  /*0320*/  FFMA R6, R19, 0.25, R6 ;  /* 0x3e80000013067823 */ /* 0x000fe20000000006 */
[----:B------:R-:W-:-:S03]  /*0330*/  FFMA R7, R18, 0.25, R7 ;  /* 0x3e80000012077823 */ /* 0x000fc60000000007 */
[----:B------:R-:W-:Y:S01]  /*0340*/  FMUL R6, R6, 0.70710676908493041992 ;  /* 0x3f3504f306067820 */ /* 0x000fe20000400000 */
[----:B------:R-:W-:-:S04]  /*0350*/  FMUL R7, R7, 0.70710676908493041992 ;  /* 0x3f3504f307077820 */ /* 0x000fc80000400000 */
[C---:B------:R-:W-:Y:S02]  /*0360*/  FSETP.GT.AND P1, PT, R6.reuse, RZ, PT ;  /* 0x000000ff0600720b */ /* 0x040fe40003f24000 */
[C---:B------:R-:W-:Y:S01]  /*0370*/  FSETP.GT.AND P0, PT, R7.reuse, RZ, PT ;  /* 0x000000ff0700720b */ /* 0x040fe20003f04000 */
[----:B------:R-:W-:Y:S01]  /*0380*/  FMUL R11, R6, 0.20000000298023223877 ;  /* 0x3e4ccccd060b7820 */ /* 0x000fe20000400000 */
[----:B------:R-:W-:Y:S01]  /*0390*/  SEL R5, RZ, 0x1, !P1 ;  /* 0x00000001ff057807 */ /* 0x000fe20004800000 */
[----:B------:R-:W-:Y:S01]  /*03a0*/  FMUL R10, R7, 0.20000000298023223877 ;  /* 0x3e4ccccd070a7820 */ /* 0x000fe20000400000 */
[----:B------:R-:W-:Y:S02]  /*03b0*/  SEL R12, RZ, 0x100, !P0 ;  /* 0x00000100ff0c7807 */ /* 0x000fe40004000000 */
[----:B------:R-:W-:Y:S02]  /*03c0*/  IADD3 R4, P2, R0, UR6, RZ ;  /* 0x0000000600047c10 */ /* 0x000fe4000ff5e0ff */
[----:B------:R-:W-:Y:S01]  /*03d0*/  IADD3 R15, R5, R12, RZ ;  /* 0x0000000c050f7210 */ /* 0x000fe20007ffe0ff */
[C---:B-1----:R-:W-:Y:S01]  /*03e0*/  IMAD.WIDE R2, R0.reuse, 0x4, R2 ;  /* 0x0000000400027825 */ /* 0x042fe200078e0202 */
[----:B------:R-:W-:-:S02]  /*03f0*/  LEA.HI.X.SX32 R5, R0, UR7, 0x1, P2 ;  /* 0x0000000700057c11 */ /* 0x000fc400090f0eff */
[----:B------:R-:W-:Y:S02]  /*0400*/  FSEL R12, R6, R11, P1 ;  /* 0x0000000b060c7208 */ /* 0x000fe40000800000 */
[----:B------:R-:W-:Y:S01]  /*0410*/  FSEL R13, R7, R10, P0 ;  /* 0x0000000a070d7208 */ /* 0x000fe20000000000 */
[----:B------:R-:W-:Y:S04]  /*0420*/  STG.E.64 desc[UR4][R8.64], R6 ;  /* 0x0000000608007986 */ /* 0x000fe8000c101b04 */
[----:B------:R-:W-:Y:S04]  /*0430*/  STG.E.U16 desc[UR4][R4.64], R15 ;  /* 0x0000000f04007986 */ /* 0x000fe8000c101504 */
[----:B------:R-:W-:Y:S01]  /*0440*/  STG.E.64 desc[UR4][R2.64], R12 ;  /* 0x0000000c02007986 */ /* 0x000fe2000c101b04 */
[----:B------:R-:W-:Y:S05]  /*0450*/  EXIT ;  /* 0x000000000000794d */ /* 0x000fea0003800000 */
.L_x_0:
[----:B------:R-:W-:-:S00]  /*0460*/  BRA `(.L_x_0) ;  /* 0xfffffffc00fc7947 */ /* 0x000fc0000383ffff */
[----:B------:R-:W-:-:S00]  /*0470*/  NOP ;  /* 0x0000000000007918 */ /* 0x000fc00000000000 */
        /* <DEDUP_REMOVED lines=8> */
.L_x_1:


//--------------------- .nv.constant0.triton_poi_fused_add_avg_pool2d_convolution_div_leaky_relu_16 --------------------------
	.section	.nv.constant0.triton_poi_fused_add_avg_pool2d_convolution_div_leaky_relu_16,"a",@progbits
	.sectionflags	@""
	.align	4
.nv.constant0.triton_poi_fused_add_avg_pool2d_convolution_div_leaky_relu_16:
	.zero		572
